//
// Generated by NVIDIA NVVM Compiler
//
// Compiler Build ID: CL-36424714
// Cuda compilation tools, release 13.0, V13.0.88
// Based on NVVM 20.0.0
//

.version 9.0
.target sm_100
.address_size 64

	// .globl	_Z6MatAddPfS_S_ii

.visible .entry _Z6MatAddPfS_S_ii(
	.param .u64 .ptr .align 1 _Z6MatAddPfS_S_ii_param_0,
	.param .u64 .ptr .align 1 _Z6MatAddPfS_S_ii_param_1,
	.param .u64 .ptr .align 1 _Z6MatAddPfS_S_ii_param_2,
	.param .u32 _Z6MatAddPfS_S_ii_param_3,
	.param .u32 _Z6MatAddPfS_S_ii_param_4
)
{
	.reg .pred 	%p<4>;
	.reg .b32 	%r<14>;
	.reg .b32 	%f<4>;
	.reg .b64 	%rd<11>;

	ld.param.u64 	%rd1, [_Z6MatAddPfS_S_ii_param_0];
	ld.param.u64 	%rd2, [_Z6MatAddPfS_S_ii_param_1];
	ld.param.u64 	%rd3, [_Z6MatAddPfS_S_ii_param_2];
	ld.param.u32 	%r4, [_Z6MatAddPfS_S_ii_param_3];
	ld.param.u32 	%r5, [_Z6MatAddPfS_S_ii_param_4];
	mov.u32 	%r6, %ctaid.x;
	mov.u32 	%r7, %ntid.x;
	mov.u32 	%r8, %tid.x;
	mad.lo.s32 	%r1, %r6, %r7, %r8;
	mov.u32 	%r9, %ctaid.y;
	mov.u32 	%r10, %ntid.y;
	mov.u32 	%r11, %tid.y;
	mad.lo.s32 	%r12, %r9, %r10, %r11;
	setp.ge.s32 	%p1, %r1, %r4;
	setp.ge.s32 	%p2, %r12, %r5;
	or.pred  	%p3, %p1, %p2;
	@%p3 bra 	$L__BB0_2;
	cvta.to.global.u64 	%rd4, %rd1;
	cvta.to.global.u64 	%rd5, %rd2;
	cvta.to.global.u64 	%rd6, %rd3;
	mad.lo.s32 	%r13, %r5, %r1, %r12;
	mul.wide.s32 	%rd7, %r13, 4;
	add.s64 	%rd8, %rd4, %rd7;
	ld.global.f32 	%f1, [%rd8];
	add.s64 	%rd9, %rd5, %rd7;
	ld.global.f32 	%f2, [%rd9];
	add.f32 	%f3, %f1, %f2;
	add.s64 	%rd10, %rd6, %rd7;
	st.global.f32 	[%rd10], %f3;
$L__BB0_2:
	ret;

}


// ===== COMPILED SASS (sm_100) =====

	.target	sm_100

	.elftype	@"ET_EXEC"


//--------------------- .note.nv.tkinfo           --------------------------
	.section	.note.nv.tkinfo,"",@"SHT_NOTE"
	.sectionflags	@"SHF_NOTE_NV_TKINFO"
	.tkinfo
        /*0018*/ 	.word	0x00000002
        /*0030*/ 	.string	""
        /*0030*/ 	.string	"ptxas"
        /*0030*/ 	.string	"Cuda compilation tools, release 13.0, V13.0.88"
        /*0030*/ 	.string	"Build cuda_13.0.r13.0/compiler.36424714_0"
        /*0030*/ 	.string	"-arch sm_100 -m 64 "



//--------------------- .note.nv.cuinfo           --------------------------
	.section	.note.nv.cuinfo,"",@"SHT_NOTE"
	.sectionflags	@"SHF_NOTE_NV_CUINFO"
        /*0018*/ 	.short	0x0002
        /*001a*/ 	.short	0x0064
        /*001c*/ 	.short	0x0082
	.zero		2


//--------------------- .nv.info                  --------------------------
	.section	.nv.info,"",@"SHT_CUDA_INFO"
	.align	4


	//----- nvinfo : EIATTR_REGCOUNT
	.align		4
        /*0000*/ 	.byte	0x04, 0x2f
        /*0002*/ 	.short	(.L_1 - .L_0)
	.align		4
.L_0:
        /*0004*/ 	.word	index@(_Z6MatAddPfS_S_ii)
        /*0008*/ 	.word	0x0000000c


	//----- nvinfo : EIATTR_FRAME_SIZE
	.align		4
.L_1:
        /*000c*/ 	.byte	0x04, 0x11
        /*000e*/ 	.short	(.L_3 - .L_2)
	.align		4
.L_2:
        /*0010*/ 	.word	index@(_Z6MatAddPfS_S_ii)
        /*0014*/ 	.word	0x00000000


	//----- nvinfo : EIATTR_MIN_STACK_SIZE
	.align		4
.L_3:
        /*0018*/ 	.byte	0x04, 0x12
        /*001a*/ 	.short	(.L_5 - .L_4)
	.align		4
.L_4:
        /*001c*/ 	.word	index@(_Z6MatAddPfS_S_ii)
        /*0020*/ 	.word	0x00000000
.L_5:


//--------------------- .nv.compat                --------------------------
	.section	.nv.compat,"",@"SHT_CUDA_COMPAT_INFO"
	.align	4
        /*0000*/ 	.byte	0x02, 0x09, 0x00, 0x00, 0x02, 0x02, 0x01, 0x00, 0x02, 0x05, 0x05, 0x00, 0x03, 0x07, 0x01, 0x01
        /*0010*/ 	.byte	0x02, 0x03, 0x00, 0x00, 0x02, 0x06, 0x01, 0x00, 0x04, 0x0b, 0x08, 0x00, 0x09, 0x00, 0x00, 0x00
        /*0020*/ 	.byte	0x00, 0x00, 0x00, 0x00


//--------------------- .nv.info._Z6MatAddPfS_S_ii --------------------------
	.section	.nv.info._Z6MatAddPfS_S_ii,"",@"SHT_CUDA_INFO"
	.sectionflags	@""
	.align	4


	//----- nvinfo : EIATTR_CUDA_API_VERSION
	.align		4
        /*0000*/ 	.byte	0x04, 0x37
        /*0002*/ 	.short	(.L_7 - .L_6)
.L_6:
        /*0004*/ 	.word	0x00000082


	//----- nvinfo : EIATTR_KPARAM_INFO
	.align		4
.L_7:
        /*0008*/ 	.byte	0x04, 0x17
        /*000a*/ 	.short	(.L_9 - .L_8)
.L_8:
        /*000c*/ 	.word	0x00000000
        /*0010*/ 	.short	0x0004
        /*0012*/ 	.short	0x001c
        /*0014*/ 	.byte	0x00, 0xf0, 0x11, 0x00


	//----- nvinfo : EIATTR_KPARAM_INFO
	.align		4
.L_9:
        /*0018*/ 	.byte	0x04, 0x17
        /*001a*/ 	.short	(.L_11 - .L_10)
.L_10:
        /*001c*/ 	.word	0x00000000
        /*0020*/ 	.short	0x0003
        /*0022*/ 	.short	0x0018
        /*0024*/ 	.byte	0x00, 0xf0, 0x11, 0x00


	//----- nvinfo : EIATTR_KPARAM_INFO
	.align		4
.L_11:
        /*0028*/ 	.byte	0x04, 0x17
        /*002a*/ 	.short	(.L_13 - .L_12)
.L_12:
        /*002c*/ 	.word	0x00000000
        /*0030*/ 	.short	0x0002
        /*0032*/ 	.short	0x0010
        /*0034*/ 	.byte	0x00, 0xf5, 0x21, 0x00


	//----- nvinfo : EIATTR_KPARAM_INFO
	.align		4
.L_13:
        /*0038*/ 	.byte	0x04, 0x17
        /*003a*/ 	.short	(.L_15 - .L_14)
.L_14:
        /*003c*/ 	.word	0x00000000
        /*0040*/ 	.short	0x0001
        /*0042*/ 	.short	0x0008
        /*0044*/ 	.byte	0x00, 0xf5, 0x21, 0x00


	//----- nvinfo : EIATTR_KPARAM_INFO
	.align		4
.L_15:
        /*0048*/ 	.byte	0x04, 0x17
        /*004a*/ 	.short	(.L_17 - .L_16)
.L_16:
        /*004c*/ 	.word	0x00000000
        /*0050*/ 	.short	0x0000
        /*0052*/ 	.short	0x0000
        /*0054*/ 	.byte	0x00, 0xf5, 0x21, 0x00


	//----- nvinfo : EIATTR_SPARSE_MMA_MASK
	.align		4
.L_17:
        /*0058*/ 	.byte	0x03, 0x50
        /*005a*/ 	.short	0x0000


	//----- nvinfo : EIATTR_MAXREG_COUNT
	.align		4
        /*005c*/ 	.byte	0x03, 0x1b
        /*005e*/ 	.short	0x00ff


	//----- nvinfo : EIATTR_MERCURY_ISA_VERSION
	.align		4
        /*0060*/ 	.byte	0x03, 0x5f
        /*0062*/ 	.short	0x0101


	//----- nvinfo : EIATTR_VRC_CTA_INIT_COUNT
	.align		4
        /*0064*/ 	.byte	0x02, 0x4a
	.zero		1
	.zero		1


	//----- nvinfo : EIATTR_EXIT_INSTR_OFFSETS
	.align		4
        /*0068*/ 	.byte	0x04, 0x1c
        /*006a*/ 	.short	(.L_19 - .L_18)


	//   ....[0]....
.L_18:
        /*006c*/ 	.word	0x000000c0


	//   ....[1]....
        /*0070*/ 	.word	0x00000190


	//----- nvinfo : EIATTR_CBANK_PARAM_SIZE
	.align		4
.L_19:
        /*0074*/ 	.byte	0x03, 0x19
        /*0076*/ 	.short	0x0020


	//----- nvinfo : EIATTR_PARAM_CBANK
	.align		4
        /*0078*/ 	.byte	0x04, 0x0a
        /*007a*/ 	.short	(.L_21 - .L_20)
	.align		4
.L_20:
        /*007c*/ 	.word	index@(.nv.constant0._Z6MatAddPfS_S_ii)
        /*0080*/ 	.short	0x0380
        /*0082*/ 	.short	0x0020


	//----- nvinfo : EIATTR_SW_WAR
	.align		4
.L_21:
        /*0084*/ 	.byte	0x04, 0x36
        /*0086*/ 	.short	(.L_23 - .L_22)
.L_22:
        /*0088*/ 	.word	0x00000008
.L_23:


//--------------------- .nv.callgraph             --------------------------
	.section	.nv.callgraph,"",@"SHT_CUDA_CALLGRAPH"
	.align	4
	.sectionentsize	8
	.align		4
        /*0000*/ 	.word	0x00000000
	.align		4
        /*0004*/ 	.word	0xffffffff
	.align		4
        /*0008*/ 	.word	0x00000000
	.align		4
        /*000c*/ 	.word	0xfffffffe
	.align		4
        /*0010*/ 	.word	0x00000000
	.align		4
        /*0014*/ 	.word	0xfffffffd
	.align		4
        /*0018*/ 	.word	0x00000000
	.align		4
        /*001c*/ 	.word	0xfffffffc


//--------------------- .text._Z6MatAddPfS_S_ii   --------------------------
	.section	.text._Z6MatAddPfS_S_ii,"ax",@progbits
	.align	128
        .global         _Z6MatAddPfS_S_ii
        .type           _Z6MatAddPfS_S_ii,@function
        .size           _Z6MatAddPfS_S_ii,(.L_x_1 - _Z6MatAddPfS_S_ii)
        .other          _Z6MatAddPfS_S_ii,@"STO_CUDA_ENTRY STV_DEFAULT"
_Z6MatAddPfS_S_ii:
.text._Z6MatAddPfS_S_ii:
[----:B------:R-:W-:Y:S01]  /*0000*/  LDC R1, c[0x0][0x37c] ;  /* 0x0000df00ff017b82 */ /* 0x000fe20000000800 */
[----:B------:R-:W0:Y:S07]  /*0010*/  S2R R2, SR_TID.Y ;  /* 0x0000000000027919 */ /* 0x000e2e0000002200 */
[----:B------:R-:W1:Y:S01]  /*0020*/  LDC R0, c[0x0][0x360] ;  /* 0x0000d800ff007b82 */ /* 0x000e620000000800 */
[----:B------:R-:W2:Y:S01]  /*0030*/  LDCU.64 UR6, c[0x0][0x398] ;  /* 0x00007300ff0677ac */ /* 0x000ea20008000a00 */
[----:B------:R-:W1:Y:S06]  /*0040*/  S2R R3, SR_TID.X ;  /* 0x0000000000037919 */ /* 0x000e6c0000002100 */
[----:B------:R-:W0:Y:S08]  /*0050*/  S2UR UR5, SR_CTAID.Y ;  /* 0x00000000000579c3 */ /* 0x000e300000002600 */
[----:B------:R-:W0:Y:S08]  /*0060*/  LDC R7, c[0x0][0x364] ;  /* 0x0000d900ff077b82 */ /* 0x000e300000000800 */
[----:B------:R-:W1:Y:S01]  /*0070*/  S2UR UR4, SR_CTAID.X ;  /* 0x00000000000479c3 */ /* 0x000e620000002500 */
[----:B0-----:R-:W-:-:S05]  /*0080*/  IMAD R7, R7, UR5, R2 ;  /* 0x0000000507077c24 */ /* 0x001fca000f8e0202 */
[----:B--2---:R-:W-:Y:S01]  /*0090*/  ISETP.GE.AND P0, PT, R7, UR7, PT ;  /* 0x0000000707007c0c */ /* 0x004fe2000bf06270 */
[----:B-1----:R-:W-:-:S05]  /*00a0*/  IMAD R0, R0, UR4, R3 ;  /* 0x0000000400007c24 */ /* 0x002fca000f8e0203 */
[----:B------:R-:W-:-:S13]  /*00b0*/  ISETP.GE.OR P0, PT, R0, UR6, P0 ;  /* 0x0000000600007c0c */ /* 0x000fda0008706670 */
[----:B------:R-:W-:Y:S05]  /*00c0*/  @P0 EXIT ;  /* 0x000000000000094d */ /* 0x000fea0003800000 */
[----:B------:R-:W0:Y:S01]  /*00d0*/  LDC.64 R2, c[0x0][0x380] ;  /* 0x0000e000ff027b82 */ /* 0x000e220000000a00 */
[----:B------:R-:W1:Y:S01]  /*00e0*/  LDCU.64 UR4, c[0x0][0x358] ;  /* 0x00006b00ff0477ac */ /* 0x000e620008000a00 */
[----:B------:R-:W-:-:S06]  /*00f0*/  IMAD R9, R0, UR7, R7 ;  /* 0x0000000700097c24 */ /* 0x000fcc000f8e0207 */
[----:B------:R-:W2:Y:S08]  /*0100*/  LDC.64 R4, c[0x0][0x388] ;  /* 0x0000e200ff047b82 */ /* 0x000eb00000000a00 */
[----:B------:R-:W3:Y:S01]  /*0110*/  LDC.64 R6, c[0x0][0x390] ;  /* 0x0000e400ff067b82 */ /* 0x000ee20000000a00 */
[----:B0-----:R-:W-:-:S06]  /*0120*/  IMAD.WIDE R2, R9, 0x4, R2 ;  /* 0x0000000409027825 */ /* 0x001fcc00078e0202 */
[----:B-1----:R-:W4:Y:S01]  /*0130*/  LDG.E R2, desc[UR4][R2.64] ;  /* 0x0000000402027981 */ /* 0x002f22000c1e1900 */
[----:B--2---:R-:W-:-:S06]  /*0140*/  IMAD.WIDE R4, R9, 0x4, R4 ;  /* 0x0000000409047825 */ /* 0x004fcc00078e0204 */
[----:B------:R-:W4:Y:S01]  /*0150*/  LDG.E R5, desc[UR4][R4.64] ;  /* 0x0000000404057981 */ /* 0x000f22000c1e1900 */
[----:B---3--:R-:W-:-:S04]  /*0160*/  IMAD.WIDE R6, R9, 0x4, R6 ;  /* 0x0000000409067825 */ /* 0x008fc800078e0206 */
[----:B----4-:R-:W-:-:S05]  /*0170*/  FADD R9, R2, R5 ;  /* 0x0000000502097221 */ /* 0x010fca0000000000 */
[----:B------:R-:W-:Y:S01]  /*0180*/  STG.E desc[UR4][R6.64], R9 ;  /* 0x0000000906007986 */ /* 0x000fe2000c101904 */
[----:B------:R-:W-:Y:S05]  /*0190*/  EXIT ;  /* 0x000000000000794d */ /* 0x000fea0003800000 */
.L_x_0:
[----:B------:R-:W-:-:S00]  /*01a0*/  BRA `(.L_x_0) ;  /* 0xfffffffc00fc7947 */ /* 0x000fc0000383ffff */
[----:B------:R-:W-:-:S00]  /*01b0*/  NOP ;  /* 0x0000000000007918 */ /* 0x000fc00000000000 */
        /* <DEDUP_REMOVED lines=12> */
.L_x_1:


//--------------------- .nv.shared.reserved.0     --------------------------
	.section	.nv.shared.reserved.0,"aw",@nobits
	.weak		__nv_reservedSMEM_offset_0_alias
	.size		__nv_reservedSMEM_offset_0_alias, 0, 64
	.other		__nv_reservedSMEM_offset_0_alias,@"STO_CUDA_RESERVED_SHARED STV_DEFAULT"
__nv_reservedSMEM_offset_0_alias:
	.zero		0
	.zero		64


//--------------------- .nv.constant0._Z6MatAddPfS_S_ii --------------------------
	.section	.nv.constant0._Z6MatAddPfS_S_ii,"a",@progbits
	.sectionflags	@""
	.align	4
.nv.constant0._Z6MatAddPfS_S_ii:
	.zero		928


//--------------------- SYMBOLS --------------------------

	.type		.nv.reservedSmem.offset0,@object
	.size		.nv.reservedSmem.offset0,0x4
